	.headerflags	@"EF_CUDA_TEXMODE_UNIFIED EF_CUDA_64BIT_ADDRESS EF_CUDA_ACCELERATORS EF_CUDA_SM90 EF_CUDA_VIRTUAL_SM(EF_CUDA_SM90)"
	.elftype	@"ET_EXEC"


//--------------------- .nv.info                  --------------------------
	.section	.nv.info,"",@"SHT_CUDA_INFO"
	.align	4


	//----- nvinfo : EIATTR_REGCOUNT
	.align		4
        /*0000*/ 	.byte	0x04, 0x2f
        /*0002*/ 	.short	(.L_2 - .L_1)
	.align		4
.L_1:
        /*0004*/ 	.word	index@(triton_poi_fused_cat_33)
        /*0008*/ 	.word	0x00000014


	//----- nvinfo : EIATTR_MIN_STACK_SIZE
	.align		4
.L_2:
        /*000c*/ 	.byte	0x04, 0x12
        /*000e*/ 	.short	(.L_4 - .L_3)
	.align		4
.L_3:
        /*0010*/ 	.word	index@(triton_poi_fused_cat_33)
        /*0014*/ 	.word	0x00000000


	//----- nvinfo : EIATTR_FRAME_SIZE
	.align		4
.L_4:
        /*0018*/ 	.byte	0x04, 0x11
        /*001a*/ 	.short	(.L_6 - .L_5)
	.align		4
.L_5:
        /*001c*/ 	.word	index@(triton_poi_fused_cat_33)
        /*0020*/ 	.word	0x00000000


	//----- nvinfo : EIATTR_MIN_STACK_SIZE
	.align		4
.L_6:
        /*0024*/ 	.byte	0x04, 0x12
        /*0026*/ 	.short	(.L_8 - .L_7)
	.align		4
.L_7:
        /*0028*/ 	.word	index@(triton_poi_fused_cat_33)
        /*002c*/ 	.word	0x00000000
.L_8:


//--------------------- .nv.info.triton_poi_fused_cat_33 --------------------------
	.section	.nv.info.triton_poi_fused_cat_33,"",@"SHT_CUDA_INFO"
	.sectionflags	@""
	.align	4


	//----- nvinfo : EIATTR_CUDA_API_VERSION
	.align		4
        /*0000*/ 	.byte	0x04, 0x37
        /*0002*/ 	.short	(.L_10 - .L_9)
.L_9:
        /*0004*/ 	.word	0x0000007c


	//----- nvinfo : EIATTR_KPARAM_INFO
	.align		4
.L_10:
        /*0008*/ 	.byte	0x04, 0x17
        /*000a*/ 	.short	(.L_12 - .L_11)
.L_11:
        /*000c*/ 	.word	0x00000000
        /*0010*/ 	.short	0x0003
        /*0012*/ 	.short	0x0018
        /*0014*/ 	.byte	0x00, 0xf0, 0x11, 0x00


	//----- nvinfo : EIATTR_KPARAM_INFO
	.align		4
.L_12:
        /*0018*/ 	.byte	0x04, 0x17
        /*001a*/ 	.short	(.L_14 - .L_13)
.L_13:
        /*001c*/ 	.word	0x00000000
        /*0020*/ 	.short	0x0002
        /*0022*/ 	.short	0x0010
        /*0024*/ 	.byte	0x00, 0xf4, 0x21, 0x00


	//----- nvinfo : EIATTR_KPARAM_INFO
	.align		4
.L_14:
        /*0028*/ 	.byte	0x04, 0x17
        /*002a*/ 	.short	(.L_16 - .L_15)
.L_15:
        /*002c*/ 	.word	0x00000000
        /*0030*/ 	.short	0x0001
        /*0032*/ 	.short	0x0008
        /*0034*/ 	.byte	0x00, 0xf4, 0x21, 0x00


	//----- nvinfo : EIATTR_KPARAM_INFO
	.align		4
.L_16:
        /*0038*/ 	.byte	0x04, 0x17
        /*003a*/ 	.short	(.L_18 - .L_17)
.L_17:
        /*003c*/ 	.word	0x00000000
        /*0040*/ 	.short	0x0000
        /*0042*/ 	.short	0x0000
        /*0044*/ 	.byte	0x00, 0xf4, 0x21, 0x00


	//----- nvinfo : EIATTR_SPARSE_MMA_MASK
	.align		4
.L_18:
        /*0048*/ 	.byte	0x03, 0x50
        /*004a*/ 	.short	0x0000


	//----- nvinfo : EIATTR_MAXREG_COUNT
	.align		4
        /*004c*/ 	.byte	0x03, 0x1b
        /*004e*/ 	.short	0x00ff


	//----- nvinfo : EIATTR_EXIT_INSTR_OFFSETS
	.align		4
        /*0050*/ 	.byte	0x04, 0x1c
        /*0052*/ 	.short	(.L_20 - .L_19)


	//   ....[0]....
.L_19:
        /*0054*/ 	.word	0x00001130


	//----- nvinfo : EIATTR_REQNTID
	.align		4
.L_20:
        /*0058*/ 	.byte	0x04, 0x10
        /*005a*/ 	.short	(.L_22 - .L_21)
.L_21:
        /*005c*/ 	.word	0x00000080
        /*0060*/ 	.word	0x00000001
        /*0064*/ 	.word	0x00000001


	//----- nvinfo : EIATTR_CRS_STACK_SIZE
	.align		4
.L_22:
        /*0068*/ 	.byte	0x04, 0x1e
        /*006a*/ 	.short	(.L_24 - .L_23)
.L_23:
        /*006c*/ 	.word	0x00000000


	//----- nvinfo : EIATTR_CBANK_PARAM_SIZE
	.align		4
.L_24:
        /*0070*/ 	.byte	0x03, 0x19
        /*0072*/ 	.short	0x001c


	//----- nvinfo : EIATTR_PARAM_CBANK
	.align		4
        /*0074*/ 	.byte	0x04, 0x0a
        /*0076*/ 	.short	(.L_26 - .L_25)
	.align		4
.L_25:
        /*0078*/ 	.word	index@(.nv.constant0.triton_poi_fused_cat_33)
        /*007c*/ 	.short	0x0210
        /*007e*/ 	.short	0x001c


	//----- nvinfo : EIATTR_SW_WAR
	.align		4
.L_26:
        /*0080*/ 	.byte	0x04, 0x36
        /*0082*/ 	.short	(.L_28 - .L_27)
.L_27:
        /*0084*/ 	.word	0x00000008
.L_28:


//--------------------- .nv.callgraph             --------------------------
	.section	.nv.callgraph,"",@"SHT_CUDA_CALLGRAPH"
	.align	4
	.sectionentsize	8
	.align		4
        /*0000*/ 	.word	0x00000000
	.align		4
        /*0004*/ 	.word	0xffffffff
	.align		4
        /*0008*/ 	.word	0x00000000
	.align		4
        /*000c*/ 	.word	0xfffffffe
	.align		4
        /*0010*/ 	.word	0x00000000
	.align		4
        /*0014*/ 	.word	0xfffffffd
	.align		4
        /*0018*/ 	.word	0x00000000
	.align		4
        /*001c*/ 	.word	0xfffffffc


//--------------------- .nv.constant4             --------------------------
	.section	.nv.constant4,"a",@progbits
	.align	8
	.align		8
.nv.constant4:
        /*0000*/ 	.dword	_$_str


//--------------------- .text.triton_poi_fused_cat_33 --------------------------
	.section	.text.triton_poi_fused_cat_33,"ax",@progbits
	.align	128
        .global         triton_poi_fused_cat_33
        .type           triton_poi_fused_cat_33,@function
        .size           triton_poi_fused_cat_33,(.L_x_25 - triton_poi_fused_cat_33)
        .other          triton_poi_fused_cat_33,@"STO_CUDA_ENTRY STV_DEFAULT"
triton_poi_fused_cat_33:
.text.triton_poi_fused_cat_33:
[----:B------:R-:W0:Y:S02]  /*0000*/  LDC R1, c[0x0][0x28] ;  /* 0x00000a00ff017b82 */ /* 0x000e240000000800 */
[----:B------:R-:W1:Y:S01]  /*0010*/  S2R R0, SR_TID.X ;  /* 0x0000000000007919 */ /* 0x000e620000002100 */
[----:B------:R-:W-:Y:S01]  /*0020*/  ULDC.64 UR4, c[0x0][0x208] ;  /* 0x0000820000047ab9 */ /* 0x000fe20000000a00 */
[----:B------:R-:W-:Y:S01]  /*0030*/  BSSY B0, `(.L_x_0) ;  /* 0x0000011000007945 */ /* 0x000fe20003800000 */
[----:B------:R-:W-:Y:S01]  /*0040*/  CS2R R8, SRZ ;  /* 0x0000000000087805 */ /* 0x000fe2000001ff00 */
[----:B------:R-:W2:Y:S01]  /*0050*/  S2R R3, SR_CTAID.X ;  /* 0x0000000000037919 */ /* 0x000ea20000002500 */
[----:B-1----:R-:W-:-:S04]  /*0060*/  SHF.L.U32 R0, R0, 0x1, RZ ;  /* 0x0000000100007819 */ /* 0x002fc800000006ff */
[----:B------:R-:W-:-:S04]  /*0070*/  LOP3.LUT R0, R0, 0xfe, RZ, 0xc0, !PT ;  /* 0x000000fe00007812 */ /* 0x000fc800078ec0ff */
[----:B--2---:R-:W-:-:S04]  /*0080*/  LEA R4, R3, R0, 0x8 ;  /* 0x0000000003047211 */ /* 0x004fc800078e40ff */
[----:B------:R-:W-:-:S04]  /*0090*/  SHF.R.S32.HI R3, RZ, 0x1f, R4 ;  /* 0x0000001fff037819 */ /* 0x000fc80000011404 */
[----:B------:R-:W-:-:S04]  /*00a0*/  LEA.HI R3, R3, R4, RZ, 0xa ;  /* 0x0000000403037211 */ /* 0x000fc800078f50ff */
[----:B------:R-:W-:Y:S02]  /*00b0*/  LOP3.LUT R5, R3, 0xfffffc00, RZ, 0xc0, !PT ;  /* 0xfffffc0003057812 */ /* 0x000fe400078ec0ff */
[----:B------:R-:W-:Y:S02]  /*00c0*/  SHF.R.S32.HI R6, RZ, 0xa, R3 ;  /* 0x0000000aff067819 */ /* 0x000fe40000011403 */
[----:B------:R-:W-:-:S04]  /*00d0*/  IADD3 R5, R4, -R5, RZ ;  /* 0x8000000504057210 */ /* 0x000fc80007ffe0ff */
[----:B------:R-:W-:Y:S02]  /*00e0*/  ISETP.GE.AND P0, PT, R5, 0x200, PT ;  /* 0x000002000500780c */ /* 0x000fe40003f06270 */
[----:B------:R-:W-:-:S11]  /*00f0*/  LEA R6, R6, R5, 0x9 ;  /* 0x0000000506067211 */ /* 0x000fd600078e48ff */
[----:B------:R-:W-:Y:S05]  /*0100*/  @P0 BRA `(.L_x_1) ;  /* 0x00000000000c0947 */ /* 0x000fea0003800000 */
[----:B------:R-:W1:Y:S02]  /*0110*/  LDC.64 R2, c[0x0][0x210] ;  /* 0x00008400ff027b82 */ /* 0x000e640000000a00 */
[----:B-1----:R-:W-:-:S05]  /*0120*/  IMAD.WIDE R2, R6, 0x4, R2 ;  /* 0x0000000406027825 */ /* 0x002fca00078e0202 */
[----:B------:R1:W5:Y:S02]  /*0130*/  LDG.E.EL.64 R8, desc[UR4][R2.64] ;  /* 0x0000000402087981 */ /* 0x000364000c2e1b00 */
.L_x_1:
[----:B------:R-:W-:Y:S05]  /*0140*/  BSYNC B0 ;  /* 0x0000000000007941 */ /* 0x000fea0003800000 */
.L_x_0:
[----:B-1---5:R-:W-:Y:S01]  /*0150*/  SEL R3, R8, RZ, !P0 ;  /* 0x000000ff08037207 */ /* 0x022fe20004000000 */
[----:B------:R-:W-:Y:S01]  /*0160*/  HFMA2.MMA R15, -RZ, RZ, 1.625, 0 ;  /* 0x3e800000ff0f7435 */ /* 0x000fe200000001ff */
[----:B------:R-:W-:Y:S01]  /*0170*/  SEL R2, R9, RZ, !P0 ;  /* 0x000000ff09027207 */ /* 0x000fe20004000000 */
[----:B------:R-:W-:Y:S02]  /*0180*/  BSSY B0, `(.L_x_2) ;  /* 0x000003d000007945 */ /* 0x000fe40003800000 */
[----:B------:R-:W-:Y:S02]  /*0190*/  FMUL R7, R3, 1.4426950216293334961 ;  /* 0x3fb8aa3b03077820 */ /* 0x000fe40000400000 */
[----:B------:R-:W-:-:S03]  /*01a0*/  FMUL R10, R2, 1.4426950216293334961 ;  /* 0x3fb8aa3b020a7820 */ /* 0x000fc60000400000 */
[----:B------:R-:W-:Y:S02]  /*01b0*/  FSETP.GEU.AND P1, PT, R7, -126, PT ;  /* 0xc2fc00000700780b */ /* 0x000fe40003f2e000 */
[----:B------:R-:W-:-:S11]  /*01c0*/  FSETP.GEU.AND P2, PT, R10, -126, PT ;  /* 0xc2fc00000a00780b */ /* 0x000fd60003f4e000 */
[----:B------:R-:W-:Y:S02]  /*01d0*/  @!P1 FMUL R7, R7, 0.5 ;  /* 0x3f00000007079820 */ /* 0x000fe40000400000 */
[----:B------:R-:W-:Y:S02]  /*01e0*/  @!P2 FMUL R10, R10, 0.5 ;  /* 0x3f0000000a0aa820 */ /* 0x000fe40000400000 */
[----:B------:R-:W1:Y:S08]  /*01f0*/  MUFU.EX2 R0, R7 ;  /* 0x0000000700007308 */ /* 0x000e700000000800 */
[----:B------:R-:W2:Y:S01]  /*0200*/  MUFU.EX2 R8, R10 ;  /* 0x0000000a00087308 */ /* 0x000ea20000000800 */
[----:B-1----:R-:W-:Y:S01]  /*0210*/  @!P1 FMUL R0, R0, R0 ;  /* 0x0000000000009220 */ /* 0x002fe20000400000 */
[----:B------:R-:W-:-:S03]  /*0220*/  FSETP.GT.AND P1, PT, R3, 20, PT ;  /* 0x41a000000300780b */ /* 0x000fc60003f24000 */
[C---:B------:R-:W-:Y:S01]  /*0230*/  FADD.FTZ.RZ R9, R0.reuse, 1 ;  /* 0x3f80000000097421 */ /* 0x040fe2000001c000 */
[----:B------:R-:W-:Y:S01]  /*0240*/  ISETP.GE.U32.AND P3, PT, R0, 0x7f800000, PT ;  /* 0x7f8000000000780c */ /* 0x000fe20003f66070 */
[----:B--2---:R-:W-:-:S03]  /*0250*/  @!P2 FMUL R8, R8, R8 ;  /* 0x000000080808a220 */ /* 0x004fc60000400000 */
[----:B------:R-:W-:Y:S01]  /*0260*/  IADD3 R9, R9, -0x3f400000, RZ ;  /* 0xc0c0000009097810 */ /* 0x000fe20007ffe0ff */
[----:B------:R-:W-:-:S03]  /*0270*/  FADD.FTZ.RZ R11, R8, 1 ;  /* 0x3f800000080b7421 */ /* 0x000fc6000001c000 */
[----:B------:R-:W-:Y:S02]  /*0280*/  LOP3.LUT R9, R9, 0xff800000, RZ, 0xc0, !PT ;  /* 0xff80000009097812 */ /* 0x000fe400078ec0ff */
[----:B------:R-:W-:Y:S02]  /*0290*/  ISETP.GE.U32.AND P2, PT, R8, 0x7f800000, PT ;  /* 0x7f8000000800780c */ /* 0x000fe40003f46070 */
[----:B------:R-:W-:Y:S02]  /*02a0*/  IADD3 R11, R11, -0x3f400000, RZ ;  /* 0xc0c000000b0b7810 */ /* 0x000fe40007ffe0ff */
[----:B------:R-:W-:Y:S02]  /*02b0*/  IADD3 R7, -R9, 0x40800000, RZ ;  /* 0x4080000009077810 */ /* 0x000fe40007ffe1ff */
[----:B------:R-:W-:Y:S02]  /*02c0*/  LOP3.LUT R11, R11, 0xff800000, RZ, 0xc0, !PT ;  /* 0xff8000000b0b7812 */ /* 0x000fe400078ec0ff */
[----:B------:R-:W-:Y:S01]  /*02d0*/  IADD3 R12, R0, -R9, RZ ;  /* 0x80000009000c7210 */ /* 0x000fe20007ffe0ff */
[----:B------:R-:W-:Y:S01]  /*02e0*/  FFMA.FTZ R13, R7, R15, -1 ;  /* 0xbf800000070d7423 */ /* 0x000fe2000001000f */
[----:B------:R-:W-:-:S02]  /*02f0*/  IADD3 R14, -R11, 0x40800000, RZ ;  /* 0x408000000b0e7810 */ /* 0x000fc40007ffe1ff */
[----:B------:R-:W-:Y:S01]  /*0300*/  IADD3 R10, R8, -R11, RZ ;  /* 0x8000000b080a7210 */ /* 0x000fe20007ffe0ff */
[----:B------:R-:W-:Y:S01]  /*0310*/  FADD R12, R12, R13 ;  /* 0x0000000d0c0c7221 */ /* 0x000fe20000000000 */
[----:B------:R-:W-:Y:S01]  /*0320*/  MOV R7, 0x3d39bf78 ;  /* 0x3d39bf7800077802 */ /* 0x000fe20000000f00 */
[----:B------:R-:W-:Y:S01]  /*0330*/  FFMA.FTZ R15, R14, R15, -1 ;  /* 0xbf8000000e0f7423 */ /* 0x000fe2000001000f */
[----:B------:R-:W-:Y:S02]  /*0340*/  I2FP.F32.S32 R11, R11 ;  /* 0x0000000b000b7245 */ /* 0x000fe40000201400 */
[----:B------:R-:W-:Y:S01]  /*0350*/  I2FP.F32.S32 R9, R9 ;  /* 0x0000000900097245 */ /* 0x000fe20000201400 */
[----:B------:R-:W-:Y:S01]  /*0360*/  FADD R10, R10, R15 ;  /* 0x0000000f0a0a7221 */ /* 0x000fe20000000000 */
[-C--:B------:R-:W-:Y:S01]  /*0370*/  FFMA.FTZ R13, R12, -R7.reuse, 0.10546888411045074463 ;  /* 0x3dd800120c0d7423 */ /* 0x080fe20000010807 */
[----:B------:R-:W-:Y:S02]  /*0380*/  FMUL R11, R11, 1.1920928955078125e-07 ;  /* 0x340000000b0b7820 */ /* 0x000fe40000400000 */
[----:B------:R-:W-:Y:S01]  /*0390*/  FFMA.FTZ R15, R10, -R7, 0.10546888411045074463 ;  /* 0x3dd800120a0f7423 */ /* 0x000fe20000010807 */
[----:B------:R-:W-:Y:S01]  /*03a0*/  FFMA.FTZ R13, R12, R13, -0.13229703903198242188 ;  /* 0xbe0778e00c0d7423 */ /* 0x000fe2000001000d */
[----:B------:R-:W-:-:S02]  /*03b0*/  FMUL R9, R9, 1.1920928955078125e-07 ;  /* 0x3400000009097820 */ /* 0x000fc40000400000 */
[----:B------:R-:W-:Y:S01]  /*03c0*/  FFMA.FTZ R15, R10, R15, -0.13229703903198242188 ;  /* 0xbe0778e00a0f7423 */ /* 0x000fe2000001000f */
[----:B------:R-:W-:-:S03]  /*03d0*/  FFMA.FTZ R13, R12, R13, 0.14491446316242218018 ;  /* 0x3e1464750c0d7423 */ /* 0x000fc6000001000d */
[----:B------:R-:W-:Y:S01]  /*03e0*/  FFMA.FTZ R15, R10, R15, 0.14491446316242218018 ;  /* 0x3e1464750a0f7423 */ /* 0x000fe2000001000f */
[----:B------:R-:W-:-:S03]  /*03f0*/  FFMA.FTZ R13, R12, R13, -0.16641564667224884033 ;  /* 0xbe2a68dd0c0d7423 */ /* 0x000fc6000001000d */
[----:B------:R-:W-:Y:S01]  /*0400*/  FFMA.FTZ R15, R10, R15, -0.16641564667224884033 ;  /* 0xbe2a68dd0a0f7423 */ /* 0x000fe2000001000f */
[----:B------:R-:W-:-:S03]  /*0410*/  FFMA.FTZ R13, R12, R13, 0.19988867640495300293 ;  /* 0x3e4caf9e0c0d7423 */ /* 0x000fc6000001000d */
[----:B------:R-:W-:Y:S01]  /*0420*/  FFMA.FTZ R15, R10, R15, 0.19988867640495300293 ;  /* 0x3e4caf9e0a0f7423 */ /* 0x000fe2000001000f */
[----:B------:R-:W-:-:S03]  /*0430*/  FFMA.FTZ R13, R12, R13, -0.25000196695327758789 ;  /* 0xbe8000420c0d7423 */ /* 0x000fc6000001000d */
[----:B------:R-:W-:Y:S01]  /*0440*/  FFMA.FTZ R15, R10, R15, -0.25000196695327758789 ;  /* 0xbe8000420a0f7423 */ /* 0x000fe2000001000f */
[----:B------:R-:W-:-:S03]  /*0450*/  FFMA.FTZ R13, R12, R13, 0.33333510160446166992 ;  /* 0x3eaaaae60c0d7423 */ /* 0x000fc6000001000d */
[----:B------:R-:W-:Y:S01]  /*0460*/  FFMA.FTZ R15, R10, R15, 0.33333510160446166992 ;  /* 0x3eaaaae60a0f7423 */ /* 0x000fe2000001000f */
[----:B------:R-:W-:-:S03]  /*0470*/  FFMA.FTZ R13, R12, R13, -0.5 ;  /* 0xbf0000000c0d7423 */ /* 0x000fc6000001000d */
[----:B------:R-:W-:Y:S01]  /*0480*/  FFMA.FTZ R15, R10, R15, -0.5 ;  /* 0xbf0000000a0f7423 */ /* 0x000fe2000001000f */
[----:B------:R-:W-:-:S03]  /*0490*/  FMUL R13, R12, R13 ;  /* 0x0000000d0c0d7220 */ /* 0x000fc60000400000 */
[----:B------:R-:W-:Y:S01]  /*04a0*/  FMUL R15, R10, R15 ;  /* 0x0000000f0a0f7220 */ /* 0x000fe20000400000 */
[----:B------:R-:W-:-:S03]  /*04b0*/  FFMA.FTZ R12, R12, R13, R12 ;  /* 0x0000000d0c0c7223 */ /* 0x000fc6000001000c */
[----:B------:R-:W-:Y:S01]  /*04c0*/  FFMA.FTZ R10, R10, R15, R10 ;  /* 0x0000000f0a0a7223 */ /* 0x000fe2000001000a */
[----:B------:R-:W-:-:S03]  /*04d0*/  FFMA.FTZ R12, R9, 0.69314718246459960938, R12 ;  /* 0x3f317218090c7823 */ /* 0x000fc6000001000c */
[----:B------:R-:W-:Y:S01]  /*04e0*/  FFMA.FTZ R11, R11, 0.69314718246459960938, R10 ;  /* 0x3f3172180b0b7823 */ /* 0x000fe2000001000a */
[----:B------:R-:W-:Y:S06]  /*04f0*/  @!P3 BRA `(.L_x_3) ;  /* 0x000000000014b947 */ /* 0x000fec0003800000 */
[C---:B------:R-:W-:Y:S02]  /*0500*/  ISETP.GE.AND P3, PT, R0.reuse, -0x407fffff, PT ;  /* 0xbf8000010000780c */ /* 0x040fe40003f66270 */
[----:B------:R-:W-:-:S11]  /*0510*/  FSETP.NEU.AND P4, PT, R0, RZ, PT ;  /* 0x000000ff0000720b */ /* 0x000fd60003f8d000 */
[----:B------:R-:W-:-:S05]  /*0520*/  @P3 MOV R9, 0x7f800000 ;  /* 0x7f80000000093802 */ /* 0x000fca0000000f00 */
[----:B------:R-:W-:-:S05]  /*0530*/  @P3 FFMA.FTZ R12, R0, R9, +INF ;  /* 0x7f800000000c3423 */ /* 0x000fca0000010009 */
[----:B------:R-:W-:-:S07]  /*0540*/  FSEL R12, R12, -RZ, P4 ;  /* 0x800000ff0c0c7208 */ /* 0x000fce0002000000 */
.L_x_3:
[----:B------:R-:W-:Y:S05]  /*0550*/  BSYNC B0 ;  /* 0x0000000000007941 */ /* 0x000fea0003800000 */
.L_x_2:
[----:B------:R-:W-:Y:S04]  /*0560*/  BSSY B0, `(.L_x_4) ;  /* 0x0000007000007945 */ /* 0x000fe80003800000 */
[----:B------:R-:W-:Y:S05]  /*0570*/  @!P2 BRA `(.L_x_5) ;  /* 0x000000000014a947 */ /* 0x000fea0003800000 */
[C---:B------:R-:W-:Y:S02]  /*0580*/  ISETP.GE.AND P2, PT, R8.reuse, -0x407fffff, PT ;  /* 0xbf8000010800780c */ /* 0x040fe40003f46270 */
[----:B------:R-:W-:-:S11]  /*0590*/  FSETP.NEU.AND P3, PT, R8, RZ, PT ;  /* 0x000000ff0800720b */ /* 0x000fd60003f6d000 */
[----:B------:R-:W-:-:S05]  /*05a0*/  @P2 MOV R9, 0x7f800000 ;  /* 0x7f80000000092802 */ /* 0x000fca0000000f00 */
[----:B------:R-:W-:-:S05]  /*05b0*/  @P2 FFMA.FTZ R11, R8, R9, +INF ;  /* 0x7f800000080b2423 */ /* 0x000fca0000010009 */
[----:B------:R-:W-:-:S07]  /*05c0*/  FSEL R11, R11, -RZ, P3 ;  /* 0x800000ff0b0b7208 */ /* 0x000fce0001800000 */
.L_x_5:
[----:B------:R-:W-:Y:S05]  /*05d0*/  BSYNC B0 ;  /* 0x0000000000007941 */ /* 0x000fea0003800000 */
.L_x_4:
[----:B------:R-:W-:Y:S01]  /*05e0*/  FSEL R13, R3, R12, P1 ;  /* 0x0000000c030d7208 */ /* 0x000fe20000800000 */
[----:B------:R-:W-:Y:S01]  /*05f0*/  BSSY B0, `(.L_x_6) ;  /* 0x0000017000007945 */ /* 0x000fe20003800000 */
[----:B------:R-:W-:-:S03]  /*0600*/  FSETP.GT.AND P1, PT, R2, 20, PT ;  /* 0x41a000000200780b */ /* 0x000fc60003f24000 */
[----:B------:R-:W-:Y:S01]  /*0610*/  FADD.FTZ R12, |R13|, -RZ ;  /* 0x800000ff0d0c7221 */ /* 0x000fe20000010200 */
[----:B------:R-:W-:-:S04]  /*0620*/  FSEL R9, R2, R11, P1 ;  /* 0x0000000b02097208 */ /* 0x000fc80000800000 */
[----:B------:R-:W-:-:S13]  /*0630*/  FSETP.GE.AND P2, PT, R12, 0.60000002384185791016, PT ;  /* 0x3f19999a0c00780b */ /* 0x000fda0003f46000 */
[----:B------:R-:W-:Y:S05]  /*0640*/  @!P2 BRA `(.L_x_7) ;  /* 0x000000000028a947 */ /* 0x000fea0003800000 */
[C---:B------:R-:W-:Y:S01]  /*0650*/  FMUL R0, R12.reuse, 2.8853900432586669922 ;  /* 0x4038aa3b0c007820 */ /* 0x040fe20000400000 */
[----:B------:R-:W-:Y:S01]  /*0660*/  HFMA2.MMA R11, -RZ, RZ, 1.875, 0 ;  /* 0x3f800000ff0b7435 */ /* 0x000fe200000001ff */
[----:B------:R-:W-:-:S04]  /*0670*/  FSETP.GE.AND P1, PT, R12, 9.010913848876953125, PT ;  /* 0x41102cb40c00780b */ /* 0x000fc80003f26000 */
[----:B------:R-:W1:Y:S02]  /*0680*/  MUFU.EX2 R0, R0 ;  /* 0x0000000000007308 */ /* 0x000e640000000800 */
[----:B-1----:R-:W-:-:S06]  /*0690*/  FADD R10, R0, 1 ;  /* 0x3f800000000a7421 */ /* 0x002fcc0000000000 */
[----:B------:R-:W1:Y:S02]  /*06a0*/  MUFU.RCP R10, R10 ;  /* 0x0000000a000a7308 */ /* 0x000e640000001000 */
[----:B-1----:R-:W-:-:S05]  /*06b0*/  FFMA.FTZ R8, R10, -2, R11 ;  /* 0xc00000000a087823 */ /* 0x002fca000001000b */
[----:B------:R-:W-:-:S04]  /*06c0*/  FSEL R8, R8, 1, !P1 ;  /* 0x3f80000008087808 */ /* 0x000fc80004800000 */
[----:B------:R-:W-:Y:S01]  /*06d0*/  LOP3.LUT R8, R8, 0x80000000, R13, 0xf8, !PT ;  /* 0x8000000008087812 */ /* 0x000fe200078ef80d */
[----:B------:R-:W-:Y:S06]  /*06e0*/  BRA `(.L_x_8) ;  /* 0x00000000001c7947 */ /* 0x000fec0003800000 */
.L_x_7:
[----:B------:R-:W-:Y:S01]  /*06f0*/  MOV R0, 0x3c80f082 ;  /* 0x3c80f08200007802 */ /* 0x000fe20000000f00 */
[----:B------:R-:W-:-:S04]  /*0700*/  FMUL R11, R13, R13 ;  /* 0x0000000d0d0b7220 */ /* 0x000fc80000400000 */
[----:B------:R-:W-:-:S04]  /*0710*/  FFMA.FTZ R0, R11, R0, -0.052303962409496307373 ;  /* 0xbd563cae0b007423 */ /* 0x000fc80000010000 */
[----:B------:R-:W-:-:S04]  /*0720*/  FFMA.FTZ R0, R11, R0, 0.1331529766321182251 ;  /* 0x3e0859410b007423 */ /* 0x000fc80000010000 */
[----:B------:R-:W-:-:S04]  /*0730*/  FFMA.FTZ R0, R11, R0, -0.33332768082618713379 ;  /* 0xbeaaa9ed0b007423 */ /* 0x000fc80000010000 */
[----:B------:R-:W-:-:S04]  /*0740*/  FFMA.FTZ R0, R11, R0, RZ ;  /* 0x000000000b007223 */ /* 0x000fc800000100ff */
[----:B------:R-:W-:-:S07]  /*0750*/  FFMA.FTZ R8, R13, R0, R13 ;  /* 0x000000000d087223 */ /* 0x000fce000001000d */
.L_x_8:
[----:B------:R-:W-:Y:S05]  /*0760*/  BSYNC B0 ;  /* 0x0000000000007941 */ /* 0x000fea0003800000 */
.L_x_6:
[----:B------:R-:W-:Y:S01]  /*0770*/  FADD.FTZ R12, |R9|, -RZ ;  /* 0x800000ff090c7221 */ /* 0x000fe20000010200 */
[----:B------:R-:W-:Y:S01]  /*0780*/  BSSY B0, `(.L_x_9) ;  /* 0x0000015000007945 */ /* 0x000fe20003800000 */
[----:B------:R-:W-:-:S03]  /*0790*/  SHF.R.S32.HI R13, RZ, 0x1f, R6 ;  /* 0x0000001fff0d7819 */ /* 0x000fc60000011406 */
        /* <DEDUP_REMOVED lines=12> */
.L_x_10:
[----:B------:R-:W-:Y:S01]  /*0860*/  MOV R0, 0x3c80f082 ;  /* 0x3c80f08200007802 */ /* 0x000fe20000000f00 */
[----:B------:R-:W-:-:S04]  /*0870*/  FMUL R11, R9, R9 ;  /* 0x00000009090b7220 */ /* 0x000fc80000400000 */
[----:B------:R-:W-:-:S04]  /*0880*/  FFMA.FTZ R0, R11, R0, -0.052303962409496307373 ;  /* 0xbd563cae0b007423 */ /* 0x000fc80000010000 */
[----:B------:R-:W-:-:S04]  /*0890*/  FFMA.FTZ R0, R11, R0, 0.1331529766321182251 ;  /* 0x3e0859410b007423 */ /* 0x000fc80000010000 */
[----:B------:R-:W-:-:S04]  /*08a0*/  FFMA.FTZ R0, R11, R0, -0.33332768082618713379 ;  /* 0xbeaaa9ed0b007423 */ /* 0x000fc80000010000 */
[----:B------:R-:W-:-:S04]  /*08b0*/  FFMA.FTZ R0, R11, R0, RZ ;  /* 0x000000000b007223 */ /* 0x000fc800000100ff */
[----:B------:R-:W-:-:S07]  /*08c0*/  FFMA.FTZ R9, R9, R0, R9 ;  /* 0x0000000009097223 */ /* 0x000fce0000010009 */
.L_x_11:
[----:B------:R-:W-:Y:S05]  /*08d0*/  BSYNC B0 ;  /* 0x0000000000007941 */ /* 0x000fea0003800000 */
.L_x_9:
[----:B------:R-:W-:Y:S01]  /*08e0*/  ISETP.GT.AND P1, PT, R5, 0x1ff, PT ;  /* 0x000001ff0500780c */ /* 0x000fe20003f24270 */
[----:B------:R-:W-:Y:S01]  /*08f0*/  ULDC.64 UR6, c[0x0][0x218] ;  /* 0x0000860000067ab9 */ /* 0x000fe20000000a00 */
[----:B------:R-:W-:Y:S01]  /*0900*/  BSSY B0, `(.L_x_12) ;  /* 0x0000006000007945 */ /* 0x000fe20003800000 */
[----:B------:R-:W-:-:S04]  /*0910*/  LEA R10, P2, R6, UR6, 0x2 ;  /* 0x00000006060a7c11 */ /* 0x000fc8000f8410ff */
[----:B------:R-:W-:Y:S02]  /*0920*/  LEA.HI.X R11, R6, UR7, R13, 0x2, P2 ;  /* 0x00000007060b7c11 */ /* 0x000fe400090f140d */
[----:B------:R-:W-:-:S04]  /*0930*/  CS2R R12, SRZ ;  /* 0x00000000000c7805 */ /* 0x000fc8000001ff00 */
[----:B------:R-:W-:Y:S05]  /*0940*/  @!P1 BRA `(.L_x_13) ;  /* 0x0000000000049947 */ /* 0x000fea0003800000 */
[----:B------:R1:W5:Y:S02]  /*0950*/  LDG.E.EL.64 R12, desc[UR4][R10.64+-0x800] ;  /* 0xfff800040a0c7981 */ /* 0x000364000c2e1b00 */
.L_x_13:
[----:B------:R-:W-:Y:S05]  /*0960*/  BSYNC B0 ;  /* 0x0000000000007941 */ /* 0x000fea0003800000 */
.L_x_12:
[----:B-----5:R-:W-:Y:S01]  /*0970*/  SEL R5, R12, RZ, P1 ;  /* 0x000000ff0c057207 */ /* 0x020fe20000800000 */
[----:B------:R-:W-:Y:S01]  /*0980*/  BSSY B0, `(.L_x_14) ;  /* 0x000003e000007945 */ /* 0x000fe20003800000 */
[----:B------:R-:W-:-:S03]  /*0990*/  SEL R6, R13, RZ, P1 ;  /* 0x000000ff0d067207 */ /* 0x000fc60000800000 */
[----:B------:R-:W-:Y:S02]  /*09a0*/  FMUL R12, R5, 1.4426950216293334961 ;  /* 0x3fb8aa3b050c7820 */ /* 0x000fe40000400000 */
[----:B------:R-:W-:-:S03]  /*09b0*/  FMUL R14, R6, 1.4426950216293334961 ;  /* 0x3fb8aa3b060e7820 */ /* 0x000fc60000400000 */
[----:B------:R-:W-:Y:S02]  /*09c0*/  FSETP.GEU.AND P1, PT, R12, -126, PT ;  /* 0xc2fc00000c00780b */ /* 0x000fe40003f2e000 */
[----:B------:R-:W-:-:S11]  /*09d0*/  FSETP.GEU.AND P2, PT, R14, -126, PT ;  /* 0xc2fc00000e00780b */ /* 0x000fd60003f4e000 */
[----:B------:R-:W-:Y:S02]  /*09e0*/  @!P1 FMUL R12, R12, 0.5 ;  /* 0x3f0000000c0c9820 */ /* 0x000fe40000400000 */
[----:B------:R-:W-:Y:S02]  /*09f0*/  @!P2 FMUL R14, R14, 0.5 ;  /* 0x3f0000000e0ea820 */ /* 0x000fe40000400000 */
[----:B------:R-:W2:Y:S08]  /*0a00*/  MUFU.EX2 R0, R12 ;  /* 0x0000000c00007308 */ /* 0x000eb00000000800 */
[----:B-1----:R-:W1:Y:S01]  /*0a10*/  MUFU.EX2 R11, R14 ;  /* 0x0000000e000b7308 */ /* 0x002e620000000800 */
[----:B--2---:R-:W-:Y:S01]  /*0a20*/  @!P1 FMUL R0, R0, R0 ;  /* 0x0000000000009220 */ /* 0x004fe20000400000 */
[----:B------:R-:W-:-:S03]  /*0a30*/  FSETP.GT.AND P1, PT, R5, 20, PT ;  /* 0x41a000000500780b */ /* 0x000fc60003f24000 */
[C---:B------:R-:W-:Y:S01]  /*0a40*/  FADD.FTZ.RZ R10, R0.reuse, 1 ;  /* 0x3f800000000a7421 */ /* 0x040fe2000001c000 */
[----:B------:R-:W-:Y:S01]  /*0a50*/  ISETP.GE.U32.AND P3, PT, R0, 0x7f800000, PT ;  /* 0x7f8000000000780c */ /* 0x000fe20003f66070 */
[----:B-1----:R-:W-:-:S03]  /*0a60*/  @!P2 FMUL R11, R11, R11 ;  /* 0x0000000b0b0ba220 */ /* 0x002fc60000400000 */
[----:B------:R-:W-:Y:S01]  /*0a70*/  IADD3 R10, R10, -0x3f400000, RZ ;  /* 0xc0c000000a0a7810 */ /* 0x000fe20007ffe0ff */
[----:B------:R-:W-:-:S03]  /*0a80*/  FADD.FTZ.RZ R15, R11, 1 ;  /* 0x3f8000000b0f7421 */ /* 0x000fc6000001c000 */
[----:B------:R-:W-:Y:S01]  /*0a90*/  LOP3.LUT R13, R10, 0xff800000, RZ, 0xc0, !PT ;  /* 0xff8000000a0d7812 */ /* 0x000fe200078ec0ff */
[----:B------:R-:W-:Y:S01]  /*0aa0*/  HFMA2.MMA R10, -RZ, RZ, 1.875, 0 ;  /* 0x3f800000ff0a7435 */ /* 0x000fe200000001ff */
[----:B------:R-:W-:Y:S02]  /*0ab0*/  ISETP.GE.U32.AND P2, PT, R11, 0x7f800000, PT ;  /* 0x7f8000000b00780c */ /* 0x000fe40003f46070 */
[----:B------:R-:W-:Y:S02]  /*0ac0*/  IADD3 R16, R15, -0x3f400000, RZ ;  /* 0xc0c000000f107810 */ /* 0x000fe40007ffe0ff */
[----:B------:R-:W-:Y:S02]  /*0ad0*/  IADD3 R15, -R13, 0x40800000, RZ ;  /* 0x408000000d0f7810 */ /* 0x000fe40007ffe1ff */
[----:B------:R-:W-:Y:S02]  /*0ae0*/  LOP3.LUT R12, R16, 0xff800000, RZ, 0xc0, !PT ;  /* 0xff800000100c7812 */ /* 0x000fe400078ec0ff */
[----:B------:R-:W-:Y:S01]  /*0af0*/  IADD3 R16, R0, -R13, RZ ;  /* 0x8000000d00107210 */ /* 0x000fe20007ffe0ff */
[----:B------:R-:W-:Y:S01]  /*0b00*/  FFMA.FTZ R15, R15, 0.25, -R10 ;  /* 0x3e8000000f0f7823 */ /* 0x000fe2000001080a */
[----:B------:R-:W-:-:S02]  /*0b10*/  IADD3 R17, -R12, 0x40800000, RZ ;  /* 0x408000000c117810 */ /* 0x000fc40007ffe1ff */
[----:B------:R-:W-:Y:S01]  /*0b20*/  IADD3 R14, R11, -R12, RZ ;  /* 0x8000000c0b0e7210 */ /* 0x000fe20007ffe0ff */
[----:B------:R-:W-:Y:S01]  /*0b30*/  FADD R16, R16, R15 ;  /* 0x0000000f10107221 */ /* 0x000fe20000000000 */
[----:B------:R-:W-:Y:S01]  /*0b40*/  I2FP.F32.S32 R12, R12 ;  /* 0x0000000c000c7245 */ /* 0x000fe20000201400 */
[----:B------:R-:W-:Y:S01]  /*0b50*/  FFMA.FTZ R17, R17, 0.25, -R10 ;  /* 0x3e80000011117823 */ /* 0x000fe2000001080a */
[----:B------:R-:W-:Y:S01]  /*0b60*/  I2FP.F32.S32 R13, R13 ;  /* 0x0000000d000d7245 */ /* 0x000fe20000201400 */
[----:B------:R-:W-:Y:S02]  /*0b70*/  FFMA.FTZ R15, R16, -R7, 0.10546888411045074463 ;  /* 0x3dd80012100f7423 */ /* 0x000fe40000010807 */
[----:B------:R-:W-:Y:S01]  /*0b80*/  FADD R14, R14, R17 ;  /* 0x000000110e0e7221 */ /* 0x000fe20000000000 */
[----:B------:R-:W-:Y:S01]  /*0b90*/  FMUL R12, R12, 1.1920928955078125e-07 ;  /* 0x340000000c0c7820 */ /* 0x000fe20000400000 */
[----:B------:R-:W-:Y:S01]  /*0ba0*/  FFMA.FTZ R15, R16, R15, -0.13229703903198242188 ;  /* 0xbe0778e0100f7423 */ /* 0x000fe2000001000f */
[----:B------:R-:W-:Y:S01]  /*0bb0*/  FMUL R13, R13, 1.1920928955078125e-07 ;  /* 0x340000000d0d7820 */ /* 0x000fe20000400000 */
[----:B------:R-:W-:-:S02]  /*0bc0*/  FFMA.FTZ R7, R14, -R7, 0.10546888411045074463 ;  /* 0x3dd800120e077423 */ /* 0x000fc40000010807 */
[----:B------:R-:W-:Y:S02]  /*0bd0*/  FFMA.FTZ R15, R16, R15, 0.14491446316242218018 ;  /* 0x3e146475100f7423 */ /* 0x000fe4000001000f */
[----:B------:R-:W-:Y:S02]  /*0be0*/  FFMA.FTZ R7, R14, R7, -0.13229703903198242188 ;  /* 0xbe0778e00e077423 */ /* 0x000fe40000010007 */
[----:B------:R-:W-:Y:S02]  /*0bf0*/  FFMA.FTZ R15, R16, R15, -0.16641564667224884033 ;  /* 0xbe2a68dd100f7423 */ /* 0x000fe4000001000f */
[----:B------:R-:W-:Y:S02]  /*0c00*/  FFMA.FTZ R7, R14, R7, 0.14491446316242218018 ;  /* 0x3e1464750e077423 */ /* 0x000fe40000010007 */
[----:B------:R-:W-:Y:S02]  /*0c10*/  FFMA.FTZ R15, R16, R15, 0.19988867640495300293 ;  /* 0x3e4caf9e100f7423 */ /* 0x000fe4000001000f */
[----:B------:R-:W-:-:S02]  /*0c20*/  FFMA.FTZ R7, R14, R7, -0.16641564667224884033 ;  /* 0xbe2a68dd0e077423 */ /* 0x000fc40000010007 */
[----:B------:R-:W-:Y:S02]  /*0c30*/  FFMA.FTZ R15, R16, R15, -0.25000196695327758789 ;  /* 0xbe800042100f7423 */ /* 0x000fe4000001000f */
[----:B------:R-:W-:Y:S02]  /*0c40*/  FFMA.FTZ R7, R14, R7, 0.19988867640495300293 ;  /* 0x3e4caf9e0e077423 */ /* 0x000fe40000010007 */
[----:B------:R-:W-:Y:S02]  /*0c50*/  FFMA.FTZ R15, R16, R15, 0.33333510160446166992 ;  /* 0x3eaaaae6100f7423 */ /* 0x000fe4000001000f */
[----:B------:R-:W-:Y:S02]  /*0c60*/  FFMA.FTZ R7, R14, R7, -0.25000196695327758789 ;  /* 0xbe8000420e077423 */ /* 0x000fe40000010007 */
[----:B------:R-:W-:Y:S02]  /*0c70*/  FFMA.FTZ R15, R16, R15, -0.5 ;  /* 0xbf000000100f7423 */ /* 0x000fe4000001000f */
[----:B------:R-:W-:-:S02]  /*0c80*/  FFMA.FTZ R7, R14, R7, 0.33333510160446166992 ;  /* 0x3eaaaae60e077423 */ /* 0x000fc40000010007 */
[----:B------:R-:W-:Y:S02]  /*0c90*/  FMUL R15, R16, R15 ;  /* 0x0000000f100f7220 */ /* 0x000fe40000400000 */
[----:B------:R-:W-:Y:S02]  /*0ca0*/  FFMA.FTZ R7, R14, R7, -0.5 ;  /* 0xbf0000000e077423 */ /* 0x000fe40000010007 */
[----:B------:R-:W-:Y:S02]  /*0cb0*/  FFMA.FTZ R16, R16, R15, R16 ;  /* 0x0000000f10107223 */ /* 0x000fe40000010010 */
[C---:B------:R-:W-:Y:S02]  /*0cc0*/  FMUL R7, R14.reuse, R7 ;  /* 0x000000070e077220 */ /* 0x040fe40000400000 */
[----:B------:R-:W-:Y:S02]  /*0cd0*/  FFMA.FTZ R16, R13, 0.69314718246459960938, R16 ;  /* 0x3f3172180d107823 */ /* 0x000fe40000010010 */
[----:B------:R-:W-:-:S04]  /*0ce0*/  FFMA.FTZ R7, R14, R7, R14 ;  /* 0x000000070e077223 */ /* 0x000fc8000001000e */
[----:B------:R-:W-:Y:S01]  /*0cf0*/  FFMA.FTZ R7, R12, 0.69314718246459960938, R7 ;  /* 0x3f3172180c077823 */ /* 0x000fe20000010007 */
[----:B------:R-:W-:Y:S06]  /*0d00*/  @!P3 BRA `(.L_x_15) ;  /* 0x000000000014b947 */ /* 0x000fec0003800000 */
[C---:B------:R-:W-:Y:S02]  /*0d10*/  ISETP.GE.AND P3, PT, R0.reuse, -0x407fffff, PT ;  /* 0xbf8000010000780c */ /* 0x040fe40003f66270 */
[----:B------:R-:W-:-:S11]  /*0d20*/  FSETP.NEU.AND P4, PT, R0, RZ, PT ;  /* 0x000000ff0000720b */ /* 0x000fd60003f8d000 */
[----:B------:R-:W-:-:S05]  /*0d30*/  @P3 MOV R13, 0x7f800000 ;  /* 0x7f800000000d3802 */ /* 0x000fca0000000f00 */
[----:B------:R-:W-:-:S05]  /*0d40*/  @P3 FFMA.FTZ R16, R0, R13, +INF ;  /* 0x7f80000000103423 */ /* 0x000fca000001000d */
[----:B------:R-:W-:-:S07]  /*0d50*/  FSEL R16, R16, -RZ, P4 ;  /* 0x800000ff10107208 */ /* 0x000fce0002000000 */
.L_x_15:
[----:B------:R-:W-:Y:S05]  /*0d60*/  BSYNC B0 ;  /* 0x0000000000007941 */ /* 0x000fea0003800000 */
.L_x_14:
[----:B------:R-:W-:Y:S04]  /*0d70*/  BSSY B0, `(.L_x_16) ;  /* 0x0000007000007945 */ /* 0x000fe80003800000 */
[----:B------:R-:W-:Y:S05]  /*0d80*/  @!P2 BRA `(.L_x_17) ;  /* 0x000000000014a947 */ /* 0x000fea0003800000 */
[C---:B------:R-:W-:Y:S02]  /*0d90*/  ISETP.GE.AND P2, PT, R11.reuse, -0x407fffff, PT ;  /* 0xbf8000010b00780c */ /* 0x040fe40003f46270 */
[----:B------:R-:W-:-:S11]  /*0da0*/  FSETP.NEU.AND P3, PT, R11, RZ, PT ;  /* 0x000000ff0b00720b */ /* 0x000fd60003f6d000 */
[----:B------:R-:W-:-:S05]  /*0db0*/  @P2 MOV R0, 0x7f800000 ;  /* 0x7f80000000002802 */ /* 0x000fca0000000f00 */
[----:B------:R-:W-:-:S05]  /*0dc0*/  @P2 FFMA.FTZ R7, R11, R0, +INF ;  /* 0x7f8000000b072423 */ /* 0x000fca0000010000 */
[----:B------:R-:W-:-:S07]  /*0dd0*/  FSEL R7, R7, -RZ, P3 ;  /* 0x800000ff07077208 */ /* 0x000fce0001800000 */
.L_x_17:
[----:B------:R-:W-:Y:S05]  /*0de0*/  BSYNC B0 ;  /* 0x0000000000007941 */ /* 0x000fea0003800000 */
.L_x_16:
        /* <DEDUP_REMOVED lines=8> */
[----:B------:R-:W-:-:S05]  /*0e70*/  FSETP.GE.AND P1, PT, R14, 9.010913848876953125, PT ;  /* 0x41102cb40e00780b */ /* 0x000fca0003f26000 */
[----:B------:R-:W1:Y:S02]  /*0e80*/  MUFU.EX2 R0, R0 ;  /* 0x0000000000007308 */ /* 0x000e640000000800 */
[----:B-1----:R-:W-:-:S06]  /*0e90*/  FADD R11, R0, 1 ;  /* 0x3f800000000b7421 */ /* 0x002fcc0000000000 */
[----:B------:R-:W1:Y:S02]  /*0ea0*/  MUFU.RCP R11, R11 ;  /* 0x0000000b000b7308 */ /* 0x000e640000001000 */
[----:B-1----:R-:W-:-:S05]  /*0eb0*/  FFMA.FTZ R12, R11, -2, R10 ;  /* 0xc00000000b0c7823 */ /* 0x002fca000001000a */
[----:B------:R-:W-:-:S04]  /*0ec0*/  FSEL R12, R12, 1, !P1 ;  /* 0x3f8000000c0c7808 */ /* 0x000fc80004800000 */
[----:B------:R-:W-:Y:S01]  /*0ed0*/  LOP3.LUT R12, R12, 0x80000000, R13, 0xf8, !PT ;  /* 0x800000000c0c7812 */ /* 0x000fe200078ef80d */
[----:B------:R-:W-:Y:S06]  /*0ee0*/  BRA `(.L_x_20) ;  /* 0x00000000001c7947 */ /* 0x000fec0003800000 */
.L_x_19:
[----:B------:R-:W-:Y:S01]  /*0ef0*/  HFMA2.MMA R0, -RZ, RZ, 1.125, -9232 ;  /* 0x3c80f082ff007435 */ /* 0x000fe200000001ff */
[----:B------:R-:W-:-:S09]  /*0f00*/  FMUL R11, R13, R13 ;  /* 0x0000000d0d0b7220 */ /* 0x000fd20000400000 */
[----:B------:R-:W-:-:S04]  /*0f10*/  FFMA.FTZ R0, R11, R0, -0.052303962409496307373 ;  /* 0xbd563cae0b007423 */ /* 0x000fc80000010000 */
[----:B------:R-:W-:-:S04]  /*0f20*/  FFMA.FTZ R0, R11, R0, 0.1331529766321182251 ;  /* 0x3e0859410b007423 */ /* 0x000fc80000010000 */
[----:B------:R-:W-:-:S04]  /*0f30*/  FFMA.FTZ R0, R11, R0, -0.33332768082618713379 ;  /* 0xbeaaa9ed0b007423 */ /* 0x000fc80000010000 */
[----:B------:R-:W-:-:S04]  /*0f40*/  FFMA.FTZ R0, R11, R0, RZ ;  /* 0x000000000b007223 */ /* 0x000fc800000100ff */
[----:B------:R-:W-:-:S07]  /*0f50*/  FFMA.FTZ R12, R13, R0, R13 ;  /* 0x000000000d0c7223 */ /* 0x000fce000001000d */
.L_x_20:
[----:B------:R-:W-:Y:S05]  /*0f60*/  BSYNC B0 ;  /* 0x0000000000007941 */ /* 0x000fea0003800000 */
.L_x_18:
[----:B------:R-:W-:Y:S01]  /*0f70*/  FADD.FTZ R13, |R7|, -RZ ;  /* 0x800000ff070d7221 */ /* 0x000fe20000010200 */
[----:B------:R-:W-:Y:S04]  /*0f80*/  BSSY B0, `(.L_x_21) ;  /* 0x0000013000007945 */ /* 0x000fe80003800000 */
        /* <DEDUP_REMOVED lines=11> */
.L_x_22:
[----:B------:R-:W-:Y:S01]  /*1040*/  MOV R0, 0x3c80f082 ;  /* 0x3c80f08200007802 */ /* 0x000fe20000000f00 */
[----:B------:R-:W-:-:S04]  /*1050*/  FMUL R11, R7, R7 ;  /* 0x00000007070b7220 */ /* 0x000fc80000400000 */
[----:B------:R-:W-:-:S04]  /*1060*/  FFMA.FTZ R0, R11, R0, -0.052303962409496307373 ;  /* 0xbd563cae0b007423 */ /* 0x000fc80000010000 */
[----:B------:R-:W-:-:S04]  /*1070*/  FFMA.FTZ R0, R11, R0, 0.1331529766321182251 ;  /* 0x3e0859410b007423 */ /* 0x000fc80000010000 */
[----:B------:R-:W-:-:S04]  /*1080*/  FFMA.FTZ R0, R11, R0, -0.33332768082618713379 ;  /* 0xbeaaa9ed0b007423 */ /* 0x000fc80000010000 */
[----:B------:R-:W-:-:S04]  /*1090*/  FFMA.FTZ R0, R11, R0, RZ ;  /* 0x000000000b007223 */ /* 0x000fc800000100ff */
[----:B------:R-:W-:-:S07]  /*10a0*/  FFMA.FTZ R7, R7, R0, R7 ;  /* 0x0000000007077223 */ /* 0x000fce0000010007 */
.L_x_23:
[----:B------:R-:W-:Y:S05]  /*10b0*/  BSYNC B0 ;  /* 0x0000000000007941 */ /* 0x000fea0003800000 */
.L_x_21:
[----:B------:R-:W0:Y:S01]  /*10c0*/  LDC.64 R10, c[0x0][0x220] ;  /* 0x00008800ff0a7b82 */ /* 0x000e220000000a00 */
[----:B------:R-:W-:Y:S01]  /*10d0*/  FMUL R8, R3, R8 ;  /* 0x0000000803087220 */ /* 0x000fe20000400000 */
[----:B------:R-:W-:Y:S01]  /*10e0*/  FMUL R9, R2, R9 ;  /* 0x0000000902097220 */ /* 0x000fe20000400000 */
[----:B------:R-:W-:Y:S01]  /*10f0*/  @P0 FMUL R8, R5, R12 ;  /* 0x0000000c05080220 */ /* 0x000fe20000400000 */
[----:B------:R-:W-:Y:S01]  /*1100*/  @P0 FMUL R9, R6, R7 ;  /* 0x0000000706090220 */ /* 0x000fe20000400000 */
[----:B0-----:R-:W-:-:S05]  /*1110*/  IMAD.WIDE R2, R4, 0x4, R10 ;  /* 0x0000000404027825 */ /* 0x001fca00078e020a */
[----:B------:R-:W-:Y:S01]  /*1120*/  STG.E.64 desc[UR4][R2.64], R8 ;  /* 0x0000000802007986 */ /* 0x000fe2000c101b04 */
[----:B------:R-:W-:Y:S05]  /*1130*/  EXIT ;  /* 0x000000000000794d */ /* 0x000fea0003800000 */
.L_x_24:
[----:B------:R-:W-:-:S00]  /*1140*/  BRA `(.L_x_24) ;  /* 0xfffffffc00fc7947 */ /* 0x000fc0000383ffff */
[----:B------:R-:W-:-:S00]  /*1150*/  NOP ;  /* 0x0000000000007918 */ /* 0x000fc00000000000 */
        /* <DEDUP_REMOVED lines=10> */
.L_x_25:


//--------------------- .nv.global.init           --------------------------
	.section	.nv.global.init,"aw",@progbits
.nv.global.init:
	.type		_$_str,@object
	.size		_$_str,(.L_0 - _$_str)
_$_str:
        /*0000*/ 	.byte	0x5f, 0x5f, 0x43, 0x55, 0x44, 0x41, 0x5f, 0x46, 0x54, 0x5a, 0x00
.L_0:


//--------------------- .nv.constant0.triton_poi_fused_cat_33 --------------------------
	.section	.nv.constant0.triton_poi_fused_cat_33,"a",@progbits
	.sectionflags	@""
	.align	4
.nv.constant0.triton_poi_fused_cat_33:
	.zero		556
